	.headerflags	@"EF_CUDA_TEXMODE_UNIFIED EF_CUDA_64BIT_ADDRESS EF_CUDA_ACCELERATORS EF_CUDA_SM90 EF_CUDA_VIRTUAL_SM(EF_CUDA_SM90)"
	.elftype	@"ET_EXEC"


//--------------------- .nv.info                  --------------------------
	.section	.nv.info,"",@"SHT_CUDA_INFO"
	.align	4


	//----- nvinfo : EIATTR_REGCOUNT
	.align		4
        /*0000*/ 	.byte	0x04, 0x2f
        /*0002*/ 	.short	(.L_1 - .L_0)
	.align		4
.L_0:
        /*0004*/ 	.word	index@(triton_poi_fused__softmax_7)
        /*0008*/ 	.word	0x00000012


	//----- nvinfo : EIATTR_MIN_STACK_SIZE
	.align		4
.L_1:
        /*000c*/ 	.byte	0x04, 0x12
        /*000e*/ 	.short	(.L_3 - .L_2)
	.align		4
.L_2:
        /*0010*/ 	.word	index@(triton_poi_fused__softmax_7)
        /*0014*/ 	.word	0x00000000


	//----- nvinfo : EIATTR_FRAME_SIZE
	.align		4
.L_3:
        /*0018*/ 	.byte	0x04, 0x11
        /*001a*/ 	.short	(.L_5 - .L_4)
	.align		4
.L_4:
        /*001c*/ 	.word	index@(triton_poi_fused__softmax_7)
        /*0020*/ 	.word	0x00000000


	//----- nvinfo : EIATTR_MIN_STACK_SIZE
	.align		4
.L_5:
        /*0024*/ 	.byte	0x04, 0x12
        /*0026*/ 	.short	(.L_7 - .L_6)
	.align		4
.L_6:
        /*0028*/ 	.word	index@(triton_poi_fused__softmax_7)
        /*002c*/ 	.word	0x00000000
.L_7:


//--------------------- .nv.info.triton_poi_fused__softmax_7 --------------------------
	.section	.nv.info.triton_poi_fused__softmax_7,"",@"SHT_CUDA_INFO"
	.sectionflags	@""
	.align	4


	//----- nvinfo : EIATTR_CUDA_API_VERSION
	.align		4
        /*0000*/ 	.byte	0x04, 0x37
        /*0002*/ 	.short	(.L_9 - .L_8)
.L_8:
        /*0004*/ 	.word	0x0000007c


	//----- nvinfo : EIATTR_KPARAM_INFO
	.align		4
.L_9:
        /*0008*/ 	.byte	0x04, 0x17
        /*000a*/ 	.short	(.L_11 - .L_10)
.L_10:
        /*000c*/ 	.word	0x00000000
        /*0010*/ 	.short	0x0002
        /*0012*/ 	.short	0x0010
        /*0014*/ 	.byte	0x00, 0xf0, 0x11, 0x00


	//----- nvinfo : EIATTR_KPARAM_INFO
	.align		4
.L_11:
        /*0018*/ 	.byte	0x04, 0x17
        /*001a*/ 	.short	(.L_13 - .L_12)
.L_12:
        /*001c*/ 	.word	0x00000000
        /*0020*/ 	.short	0x0001
        /*0022*/ 	.short	0x0008
        /*0024*/ 	.byte	0x00, 0xf4, 0x21, 0x00


	//----- nvinfo : EIATTR_KPARAM_INFO
	.align		4
.L_13:
        /*0028*/ 	.byte	0x04, 0x17
        /*002a*/ 	.short	(.L_15 - .L_14)
.L_14:
        /*002c*/ 	.word	0x00000000
        /*0030*/ 	.short	0x0000
        /*0032*/ 	.short	0x0000
        /*0034*/ 	.byte	0x00, 0xf4, 0x21, 0x00


	//----- nvinfo : EIATTR_SPARSE_MMA_MASK
	.align		4
.L_15:
        /*0038*/ 	.byte	0x03, 0x50
        /*003a*/ 	.short	0x0000


	//----- nvinfo : EIATTR_MAXREG_COUNT
	.align		4
        /*003c*/ 	.byte	0x03, 0x1b
        /*003e*/ 	.short	0x00ff


	//----- nvinfo : EIATTR_EXIT_INSTR_OFFSETS
	.align		4
        /*0040*/ 	.byte	0x04, 0x1c
        /*0042*/ 	.short	(.L_17 - .L_16)


	//   ....[0]....
.L_16:
        /*0044*/ 	.word	0x00000360


	//   ....[1]....
        /*0048*/ 	.word	0x00000380


	//----- nvinfo : EIATTR_REQNTID
	.align		4
.L_17:
        /*004c*/ 	.byte	0x04, 0x10
        /*004e*/ 	.short	(.L_19 - .L_18)
.L_18:
        /*0050*/ 	.word	0x00000080
        /*0054*/ 	.word	0x00000001
        /*0058*/ 	.word	0x00000001


	//----- nvinfo : EIATTR_CBANK_PARAM_SIZE
	.align		4
.L_19:
        /*005c*/ 	.byte	0x03, 0x19
        /*005e*/ 	.short	0x0014


	//----- nvinfo : EIATTR_PARAM_CBANK
	.align		4
        /*0060*/ 	.byte	0x04, 0x0a
        /*0062*/ 	.short	(.L_21 - .L_20)
	.align		4
.L_20:
        /*0064*/ 	.word	index@(.nv.constant0.triton_poi_fused__softmax_7)
        /*0068*/ 	.short	0x0210
        /*006a*/ 	.short	0x0014


	//----- nvinfo : EIATTR_SW_WAR
	.align		4
.L_21:
        /*006c*/ 	.byte	0x04, 0x36
        /*006e*/ 	.short	(.L_23 - .L_22)
.L_22:
        /*0070*/ 	.word	0x00000008
.L_23:


//--------------------- .nv.callgraph             --------------------------
	.section	.nv.callgraph,"",@"SHT_CUDA_CALLGRAPH"
	.align	4
	.sectionentsize	8
	.align		4
        /*0000*/ 	.word	0x00000000
	.align		4
        /*0004*/ 	.word	0xffffffff
	.align		4
        /*0008*/ 	.word	0x00000000
	.align		4
        /*000c*/ 	.word	0xfffffffe
	.align		4
        /*0010*/ 	.word	0x00000000
	.align		4
        /*0014*/ 	.word	0xfffffffd
	.align		4
        /*0018*/ 	.word	0x00000000
	.align		4
        /*001c*/ 	.word	0xfffffffc


//--------------------- .text.triton_poi_fused__softmax_7 --------------------------
	.section	.text.triton_poi_fused__softmax_7,"ax",@progbits
	.align	128
        .global         triton_poi_fused__softmax_7
        .type           triton_poi_fused__softmax_7,@function
        .size           triton_poi_fused__softmax_7,(.L_x_1 - triton_poi_fused__softmax_7)
        .other          triton_poi_fused__softmax_7,@"STO_CUDA_ENTRY STV_DEFAULT"
triton_poi_fused__softmax_7:
.text.triton_poi_fused__softmax_7:
[----:B------:R-:W0:Y:S02]  /*0000*/  LDC R1, c[0x0][0x28] ;  /* 0x00000a00ff017b82 */ /* 0x000e240000000800 */
[----:B------:R-:W1:Y:S01]  /*0010*/  S2R R0, SR_TID.X ;  /* 0x0000000000007919 */ /* 0x000e620000002100 */
[----:B------:R-:W2:Y:S01]  /*0020*/  LDC.64 R2, c[0x0][0x210] ;  /* 0x00008400ff027b82 */ /* 0x000ea20000000a00 */
[----:B------:R-:W-:Y:S02]  /*0030*/  MOV R6, RZ ;  /* 0x000000ff00067202 */ /* 0x000fe40000000f00 */
[----:B------:R-:W-:Y:S01]  /*0040*/  CS2R R10, SRZ ;  /* 0x00000000000a7805 */ /* 0x000fe2000001ff00 */
[----:B------:R-:W3:Y:S01]  /*0050*/  S2R R7, SR_CTAID.X ;  /* 0x0000000000077919 */ /* 0x000ee20000002500 */
[----:B------:R-:W-:Y:S01]  /*0060*/  CS2R R12, SRZ ;  /* 0x00000000000c7805 */ /* 0x000fe2000001ff00 */
[----:B------:R-:W-:Y:S01]  /*0070*/  ULDC.64 UR4, c[0x0][0x208] ;  /* 0x0000820000047ab9 */ /* 0x000fe20000000a00 */
[----:B-1----:R-:W-:Y:S02]  /*0080*/  SHF.L.U32 R0, R0, 0x1, RZ ;  /* 0x0000000100007819 */ /* 0x002fe400000006ff */
[----:B---3--:R-:W-:-:S02]  /*0090*/  SHF.R.S32.HI R4, RZ, 0x17, R7 ;  /* 0x00000017ff047819 */ /* 0x008fc40000011407 */
[----:B------:R-:W-:Y:S02]  /*00a0*/  LOP3.LUT R0, R0, 0xfe, RZ, 0xc0, !PT ;  /* 0x000000fe00007812 */ /* 0x000fe400078ec0ff */
[----:B------:R-:W-:Y:S02]  /*00b0*/  SGXT R4, R4, 0x1 ;  /* 0x000000010404781a */ /* 0x000fe40000000200 */
[----:B------:R-:W-:Y:S01]  /*00c0*/  LEA R7, R7, R0, 0x8 ;  /* 0x0000000007077211 */ /* 0x000fe200078e40ff */
[----:B------:R-:W-:-:S03]  /*00d0*/  HFMA2.MMA R0, -RZ, RZ, 0, 0 ;  /* 0x00000000ff007435 */ /* 0x000fc600000001ff */
[----:B------:R-:W-:Y:S02]  /*00e0*/  LEA.HI R4, R4, R7, RZ, 0x2 ;  /* 0x0000000704047211 */ /* 0x000fe400078f10ff */
[----:B------:R-:W-:Y:S02]  /*00f0*/  ISETP.GE.AND P4, PT, R7, 0x100, PT ;  /* 0x000001000700780c */ /* 0x000fe40003f86270 */
[----:B------:R-:W-:-:S05]  /*0100*/  LOP3.LUT R9, R4, 0xfffffffc, RZ, 0xc0, !PT ;  /* 0xfffffffc04097812 */ /* 0x000fca00078ec0ff */
[----:B--2---:R-:W-:Y:S01]  /*0110*/  IMAD.WIDE R8, R9, 0x4, R2 ;  /* 0x0000000409087825 */ /* 0x004fe200078e0202 */
[----:B------:R-:W-:-:S05]  /*0120*/  CS2R R14, SRZ ;  /* 0x00000000000e7805 */ /* 0x000fca000001ff00 */
[----:B------:R-:W2:Y:S04]  /*0130*/  @!P4 LDG.E.EL R0, desc[UR4][R8.64] ;  /* 0x000000040800c981 */ /* 0x000ea8000c2e1900 */
[----:B------:R-:W2:Y:S04]  /*0140*/  @!P4 LDG.E.EL R11, desc[UR4][R8.64+0x4] ;  /* 0x00000404080bc981 */ /* 0x000ea8000c2e1900 */
[----:B------:R-:W3:Y:S04]  /*0150*/  @!P4 LDG.E.EL R6, desc[UR4][R8.64] ;  /* 0x000000040806c981 */ /* 0x000ee8000c2e1900 */
[----:B------:R-:W3:Y:S04]  /*0160*/  @!P4 LDG.E.EL R13, desc[UR4][R8.64+0x4] ;  /* 0x00000404080dc981 */ /* 0x000ee8000c2e1900 */
[----:B------:R-:W4:Y:S04]  /*0170*/  @!P4 LDG.E.EL R10, desc[UR4][R8.64+0x8] ;  /* 0x00000804080ac981 */ /* 0x000f28000c2e1900 */
[----:B------:R-:W5:Y:S04]  /*0180*/  @!P4 LDG.E.EL R12, desc[UR4][R8.64+0x8] ;  /* 0x00000804080cc981 */ /* 0x000f68000c2e1900 */
[----:B------:R-:W5:Y:S04]  /*0190*/  @!P4 LDG.E.EL R14, desc[UR4][R8.64+0xc] ;  /* 0x00000c04080ec981 */ /* 0x000f68000c2e1900 */
[----:B------:R-:W5:Y:S01]  /*01a0*/  @!P4 LDG.E.EL R15, desc[UR4][R8.64+0xc] ;  /* 0x00000c04080fc981 */ /* 0x000f62000c2e1900 */
[----:B------:R-:W-:Y:S01]  /*01b0*/  CS2R R4, SRZ ;  /* 0x0000000000047805 */ /* 0x000fe2000001ff00 */
[----:B------:R-:W-:-:S05]  /*01c0*/  IMAD.WIDE R2, R7, 0x4, R2 ;  /* 0x0000000407027825 */ /* 0x000fca00078e0202 */
[----:B------:R1:W5:Y:S02]  /*01d0*/  @!P4 LDG.E.64 R4, desc[UR4][R2.64] ;  /* 0x000000040204c981 */ /* 0x000364000c1e1b00 */
[----:B-1----:R-:W1:Y:S02]  /*01e0*/  LDC.64 R2, c[0x0][0x218] ;  /* 0x00008600ff027b82 */ /* 0x002e640000000a00 */
[----:B-1----:R-:W-:-:S04]  /*01f0*/  IMAD.WIDE R2, R7, 0x4, R2 ;  /* 0x0000000407027825 */ /* 0x002fc800078e0202 */
[----:B--2---:R-:W-:Y:S01]  /*0200*/  FADD R11, R11, R0 ;  /* 0x000000000b0b7221 */ /* 0x004fe20000000000 */
[----:B---3--:R-:W-:-:S03]  /*0210*/  FADD R13, R13, R6 ;  /* 0x000000060d0d7221 */ /* 0x008fc60000000000 */
[----:B----4-:R-:W-:Y:S01]  /*0220*/  FADD R11, R11, R10 ;  /* 0x0000000a0b0b7221 */ /* 0x010fe20000000000 */
[----:B-----5:R-:W-:-:S03]  /*0230*/  FADD R12, R13, R12 ;  /* 0x0000000c0d0c7221 */ /* 0x020fc60000000000 */
[----:B------:R-:W-:Y:S01]  /*0240*/  FADD R11, R11, R14 ;  /* 0x0000000e0b0b7221 */ /* 0x000fe20000000000 */
[----:B------:R-:W-:-:S04]  /*0250*/  FADD R12, R12, R15 ;  /* 0x0000000f0c0c7221 */ /* 0x000fc80000000000 */
[C---:B------:R-:W-:Y:S02]  /*0260*/  FSETP.GT.AND P0, PT, |R11|.reuse, 8.50705917302346158658e+37, PT ;  /* 0x7e8000000b00780b */ /* 0x040fe40003f04200 */
[----:B------:R-:W-:Y:S02]  /*0270*/  FSETP.GEU.AND P2, PT, |R11|, 1.175494350822287508e-38, PT ;  /* 0x008000000b00780b */ /* 0x000fe40003f4e200 */
[C---:B------:R-:W-:Y:S02]  /*0280*/  FSETP.GT.AND P1, PT, |R12|.reuse, 8.50705917302346158658e+37, PT ;  /* 0x7e8000000c00780b */ /* 0x040fe40003f24200 */
[----:B------:R-:W-:-:S07]  /*0290*/  FSETP.GEU.AND P3, PT, |R12|, 1.175494350822287508e-38, PT ;  /* 0x008000000c00780b */ /* 0x000fce0003f6e200 */
[----:B------:R-:W-:Y:S01]  /*02a0*/  @P0 FMUL R11, R11, 0.25 ;  /* 0x3e8000000b0b0820 */ /* 0x000fe20000400000 */
[----:B------:R-:W-:-:S03]  /*02b0*/  @P0 FMUL R4, R4, 0.25 ;  /* 0x3e80000004040820 */ /* 0x000fc60000400000 */
[----:B------:R-:W-:Y:S01]  /*02c0*/  @P1 FMUL R12, R12, 0.25 ;  /* 0x3e8000000c0c1820 */ /* 0x000fe20000400000 */
[----:B------:R-:W-:Y:S01]  /*02d0*/  @!P2 FMUL R11, R11, 16777216 ;  /* 0x4b8000000b0ba820 */ /* 0x000fe20000400000 */
[----:B------:R-:W-:Y:S01]  /*02e0*/  @P1 FMUL R5, R5, 0.25 ;  /* 0x3e80000005051820 */ /* 0x000fe20000400000 */
[----:B------:R-:W-:Y:S01]  /*02f0*/  @!P2 FMUL R4, R4, 16777216 ;  /* 0x4b8000000404a820 */ /* 0x000fe20000400000 */
[----:B------:R-:W-:Y:S02]  /*0300*/  @!P3 FMUL R12, R12, 16777216 ;  /* 0x4b8000000c0cb820 */ /* 0x000fe40000400000 */
[----:B------:R-:W-:Y:S01]  /*0310*/  @!P3 FMUL R5, R5, 16777216 ;  /* 0x4b8000000505b820 */ /* 0x000fe20000400000 */
[----:B------:R-:W1:Y:S08]  /*0320*/  MUFU.RCP R11, R11 ;  /* 0x0000000b000b7308 */ /* 0x000e700000001000 */
[----:B------:R-:W2:Y:S01]  /*0330*/  MUFU.RCP R12, R12 ;  /* 0x0000000c000c7308 */ /* 0x000ea20000001000 */
[----:B-1----:R-:W-:Y:S01]  /*0340*/  FMUL R4, R11, R4 ;  /* 0x000000040b047220 */ /* 0x002fe20000400000 */
[----:B--2---:R-:W-:Y:S01]  /*0350*/  FMUL R5, R12, R5 ;  /* 0x000000050c057220 */ /* 0x004fe20000400000 */
[----:B------:R-:W-:Y:S06]  /*0360*/  @P4 EXIT ;  /* 0x000000000000494d */ /* 0x000fec0003800000 */
[----:B------:R-:W-:Y:S01]  /*0370*/  STG.E.64 desc[UR4][R2.64], R4 ;  /* 0x0000000402007986 */ /* 0x000fe2000c101b04 */
[----:B------:R-:W-:Y:S05]  /*0380*/  EXIT ;  /* 0x000000000000794d */ /* 0x000fea0003800000 */
.L_x_0:
[----:B------:R-:W-:-:S00]  /*0390*/  BRA `(.L_x_0) ;  /* 0xfffffffc00fc7947 */ /* 0x000fc0000383ffff */
[----:B------:R-:W-:-:S00]  /*03a0*/  NOP ;  /* 0x0000000000007918 */ /* 0x000fc00000000000 */
        /* <DEDUP_REMOVED lines=13> */
.L_x_1:


//--------------------- .nv.constant0.triton_poi_fused__softmax_7 --------------------------
	.section	.nv.constant0.triton_poi_fused__softmax_7,"a",@progbits
	.sectionflags	@""
	.align	4
.nv.constant0.triton_poi_fused__softmax_7:
	.zero		548
